	.headerflags	@"EF_CUDA_TEXMODE_UNIFIED EF_CUDA_64BIT_ADDRESS EF_CUDA_ACCELERATORS EF_CUDA_SM90 EF_CUDA_VIRTUAL_SM(EF_CUDA_SM90)"
	.elftype	@"ET_EXEC"


//--------------------- .nv.info                  --------------------------
	.section	.nv.info,"",@"SHT_CUDA_INFO"
	.align	4


	//----- nvinfo : EIATTR_REGCOUNT
	.align		4
        /*0000*/ 	.byte	0x04, 0x2f
        /*0002*/ 	.short	(.L_1 - .L_0)
	.align		4
.L_0:
        /*0004*/ 	.word	index@(triton_mm)
        /*0008*/ 	.word	0x0000002f


	//----- nvinfo : EIATTR_MIN_STACK_SIZE
	.align		4
.L_1:
        /*000c*/ 	.byte	0x04, 0x12
        /*000e*/ 	.short	(.L_3 - .L_2)
	.align		4
.L_2:
        /*0010*/ 	.word	index@(triton_mm)
        /*0014*/ 	.word	0x00000000


	//----- nvinfo : EIATTR_FRAME_SIZE
	.align		4
.L_3:
        /*0018*/ 	.byte	0x04, 0x11
        /*001a*/ 	.short	(.L_5 - .L_4)
	.align		4
.L_4:
        /*001c*/ 	.word	index@(triton_mm)
        /*0020*/ 	.word	0x00000000


	//----- nvinfo : EIATTR_MIN_STACK_SIZE
	.align		4
.L_5:
        /*0024*/ 	.byte	0x04, 0x12
        /*0026*/ 	.short	(.L_7 - .L_6)
	.align		4
.L_6:
        /*0028*/ 	.word	index@(triton_mm)
        /*002c*/ 	.word	0x00000000
.L_7:


//--------------------- .nv.info.triton_mm        --------------------------
	.section	.nv.info.triton_mm,"",@"SHT_CUDA_INFO"
	.sectionflags	@""
	.align	4


	//----- nvinfo : EIATTR_CUDA_API_VERSION
	.align		4
        /*0000*/ 	.byte	0x04, 0x37
        /*0002*/ 	.short	(.L_9 - .L_8)
.L_8:
        /*0004*/ 	.word	0x0000007c


	//----- nvinfo : EIATTR_KPARAM_INFO
	.align		4
.L_9:
        /*0008*/ 	.byte	0x04, 0x17
        /*000a*/ 	.short	(.L_11 - .L_10)
.L_10:
        /*000c*/ 	.word	0x00000000
        /*0010*/ 	.short	0x0005
        /*0012*/ 	.short	0x0024
        /*0014*/ 	.byte	0x00, 0xf0, 0x11, 0x00


	//----- nvinfo : EIATTR_KPARAM_INFO
	.align		4
.L_11:
        /*0018*/ 	.byte	0x04, 0x17
        /*001a*/ 	.short	(.L_13 - .L_12)
.L_12:
        /*001c*/ 	.word	0x00000000
        /*0020*/ 	.short	0x0004
        /*0022*/ 	.short	0x0020
        /*0024*/ 	.byte	0x00, 0xf0, 0x11, 0x00


	//----- nvinfo : EIATTR_KPARAM_INFO
	.align		4
.L_13:
        /*0028*/ 	.byte	0x04, 0x17
        /*002a*/ 	.short	(.L_15 - .L_14)
.L_14:
        /*002c*/ 	.word	0x00000000
        /*0030*/ 	.short	0x0003
        /*0032*/ 	.short	0x0018
        /*0034*/ 	.byte	0x00, 0xf0, 0x21, 0x00


	//----- nvinfo : EIATTR_KPARAM_INFO
	.align		4
.L_15:
        /*0038*/ 	.byte	0x04, 0x17
        /*003a*/ 	.short	(.L_17 - .L_16)
.L_16:
        /*003c*/ 	.word	0x00000000
        /*0040*/ 	.short	0x0002
        /*0042*/ 	.short	0x0010
        /*0044*/ 	.byte	0x00, 0xf0, 0x21, 0x00


	//----- nvinfo : EIATTR_KPARAM_INFO
	.align		4
.L_17:
        /*0048*/ 	.byte	0x04, 0x17
        /*004a*/ 	.short	(.L_19 - .L_18)
.L_18:
        /*004c*/ 	.word	0x00000000
        /*0050*/ 	.short	0x0001
        /*0052*/ 	.short	0x0008
        /*0054*/ 	.byte	0x00, 0xf0, 0x21, 0x00


	//----- nvinfo : EIATTR_KPARAM_INFO
	.align		4
.L_19:
        /*0058*/ 	.byte	0x04, 0x17
        /*005a*/ 	.short	(.L_21 - .L_20)
.L_20:
        /*005c*/ 	.word	0x00000000
        /*0060*/ 	.short	0x0000
        /*0062*/ 	.short	0x0000
        /*0064*/ 	.byte	0x00, 0xf0, 0x21, 0x00


	//----- nvinfo : EIATTR_SPARSE_MMA_MASK
	.align		4
.L_21:
        /*0068*/ 	.byte	0x03, 0x50
        /*006a*/ 	.short	0x0000


	//----- nvinfo : EIATTR_MAXREG_COUNT
	.align		4
        /*006c*/ 	.byte	0x03, 0x1b
        /*006e*/ 	.short	0x00ff


	//----- nvinfo : EIATTR_COOP_GROUP_MASK_REGIDS
	.align		4
        /*0070*/ 	.byte	0x04, 0x29
        /*0072*/ 	.short	(.L_23 - .L_22)


	//   ....[0]....
.L_22:
        /*0074*/ 	.word	0xffffffff


	//----- nvinfo : EIATTR_COOP_GROUP_INSTR_OFFSETS
	.align		4
.L_23:
        /*0078*/ 	.byte	0x04, 0x28
        /*007a*/ 	.short	(.L_25 - .L_24)


	//   ....[0]....
.L_24:
        /*007c*/ 	.word	0x00000de0


	//----- nvinfo : EIATTR_EXIT_INSTR_OFFSETS
	.align		4
.L_25:
        /*0080*/ 	.byte	0x04, 0x1c
        /*0082*/ 	.short	(.L_27 - .L_26)


	//   ....[0]....
.L_26:
        /*0084*/ 	.word	0x00000050


	//   ....[1]....
        /*0088*/ 	.word	0x00001770


	//   ....[2]....
        /*008c*/ 	.word	0x00001790


	//----- nvinfo : EIATTR_MAX_THREADS
	.align		4
.L_27:
        /*0090*/ 	.byte	0x04, 0x05
        /*0092*/ 	.short	(.L_29 - .L_28)
.L_28:
        /*0094*/ 	.word	0x00000100
        /*0098*/ 	.word	0x00000001
        /*009c*/ 	.word	0x00000001


	//----- nvinfo : EIATTR_CBANK_PARAM_SIZE
	.align		4
.L_29:
        /*00a0*/ 	.byte	0x03, 0x19
        /*00a2*/ 	.short	0x0028


	//----- nvinfo : EIATTR_PARAM_CBANK
	.align		4
        /*00a4*/ 	.byte	0x04, 0x0a
        /*00a6*/ 	.short	(.L_31 - .L_30)
	.align		4
.L_30:
        /*00a8*/ 	.word	index@(.nv.constant0.triton_mm)
        /*00ac*/ 	.short	0x0210
        /*00ae*/ 	.short	0x0028


	//----- nvinfo : EIATTR_SW_WAR
	.align		4
.L_31:
        /*00b0*/ 	.byte	0x04, 0x36
        /*00b2*/ 	.short	(.L_33 - .L_32)
.L_32:
        /*00b4*/ 	.word	0x00000008
.L_33:


//--------------------- .nv.callgraph             --------------------------
	.section	.nv.callgraph,"",@"SHT_CUDA_CALLGRAPH"
	.align	4
	.sectionentsize	8
	.align		4
        /*0000*/ 	.word	0x00000000
	.align		4
        /*0004*/ 	.word	0xffffffff
	.align		4
        /*0008*/ 	.word	0x00000000
	.align		4
        /*000c*/ 	.word	0xfffffffe
	.align		4
        /*0010*/ 	.word	0x00000000
	.align		4
        /*0014*/ 	.word	0xfffffffd
	.align		4
        /*0018*/ 	.word	0x00000000
	.align		4
        /*001c*/ 	.word	0xfffffffc


//--------------------- .text.triton_mm           --------------------------
	.section	.text.triton_mm,"ax",@progbits
	.sectionflags	@"SHF_BARRIERS=1"
	.align	128
        .global         triton_mm
        .type           triton_mm,@function
        .size           triton_mm,(.L_x_2 - triton_mm)
        .other          triton_mm,@"STO_CUDA_ENTRY STV_DEFAULT"
triton_mm:
.text.triton_mm:
[----:B------:R-:W1:Y:S02]  /*0000*/  LDC R1, c[0x0][0x28] ;  /* 0x00000a00ff017b82 */ /* 0x000e640000000800 */
[----:B------:R-:W-:Y:S02]  /*0010*/  ULDC.64 UR6, c[0x0][0x230] ;  /* 0x00008c0000067ab9 */ /* 0x000fe40000000a00 */
[----:B------:R-:W-:-:S04]  /*0020*/  UIADD3 UR6, UR7, UR6, URZ ;  /* 0x0000000607067290 */ /* 0x000fc8000fffe03f */
[----:B------:R-:W-:-:S06]  /*0030*/  UIMAD UR4, UR6, 0xc00, URZ ;  /* 0x00000c00060478a4 */ /* 0x000fcc000f8e023f */
[----:B------:R-:W-:-:S13]  /*0040*/  ISETP.NE.AND P0, PT, RZ, UR4, PT ;  /* 0x00000004ff007c0c */ /* 0x000fda000bf05270 */
[----:B------:R-:W-:Y:S05]  /*0050*/  @!P0 EXIT ;  /* 0x000000000000894d */ /* 0x000fea0003800000 */
[----:B------:R-:W2:Y:S01]  /*0060*/  S2UR UR9, SR_CTAID.X ;  /* 0x00000000000979c3 */ /* 0x000ea20000002500 */
[----:B------:R-:W-:Y:S01]  /*0070*/  UIADD3 UR7, UR6, 0x3f, URZ ;  /* 0x0000003f06077890 */ /* 0x000fe2000fffe03f */
[----:B------:R-:W3:Y:S01]  /*0080*/  S2R R6, SR_CTAID.X ;  /* 0x0000000000067919 */ /* 0x000ee20000002500 */
[----:B------:R-:W-:Y:S01]  /*0090*/  IABS R9, UR6 ;  /* 0x0000000600097c13 */ /* 0x000fe20008000000 */
[----:B------:R-:W-:Y:S01]  /*00a0*/  ULDC.64 UR26, c[0x0][0x208] ;  /* 0x00008200001a7ab9 */ /* 0x000fe20000000a00 */
[----:B------:R-:W-:Y:S02]  /*00b0*/  CS2R R24, SRZ ;  /* 0x0000000000187805 */ /* 0x000fe4000001ff00 */
[----:B------:R-:W-:Y:S02]  /*00c0*/  CS2R R26, SRZ ;  /* 0x00000000001a7805 */ /* 0x000fe4000001ff00 */
[----:B------:R-:W-:Y:S02]  /*00d0*/  CS2R R28, SRZ ;  /* 0x00000000001c7805 */ /* 0x000fe4000001ff00 */
[----:B------:R-:W-:-:S02]  /*00e0*/  CS2R R34, SRZ ;  /* 0x0000000000227805 */ /* 0x000fc4000001ff00 */
[----:B------:R-:W-:Y:S02]  /*00f0*/  CS2R R36, SRZ ;  /* 0x0000000000247805 */ /* 0x000fe4000001ff00 */
[----:B------:R-:W-:Y:S01]  /*0100*/  CS2R R38, SRZ ;  /* 0x0000000000267805 */ /* 0x000fe2000001ff00 */
[----:B------:R-:W-:Y:S01]  /*0110*/  UMOV UR22, 0x1 ;  /* 0x0000000100167882 */ /* 0x000fe20000000000 */
[----:B------:R-:W-:Y:S01]  /*0120*/  UMOV UR23, 0xffffffff ;  /* 0xffffffff00177882 */ /* 0x000fe20000000000 */
[----:B------:R-:W-:Y:S01]  /*0130*/  UMOV UR24, 0xffffffc0 ;  /* 0xffffffc000187882 */ /* 0x000fe20000000000 */
[----:B--2---:R-:W-:Y:S02]  /*0140*/  UIMAD.WIDE UR4, UR9, 0x2aaaaaab, URZ ;  /* 0x2aaaaaab090478a5 */ /* 0x004fe4000f8e023f */
[----:B------:R-:W-:Y:S01]  /*0150*/  ISETP.LE.AND P1, PT, RZ, UR9, PT ;  /* 0x00000009ff007c0c */ /* 0x000fe2000bf23270 */
[----:B------:R-:W-:Y:S02]  /*0160*/  USHF.R.S32.HI UR4, URZ, 0x1f, UR7 ;  /* 0x0000001f3f047899 */ /* 0x000fe40008011407 */
[----:B------:R-:W-:-:S02]  /*0170*/  USHF.R.U32.HI UR8, URZ, 0x1f, UR5 ;  /* 0x0000001f3f087899 */ /* 0x000fc40008011605 */
[----:B------:R-:W-:Y:S01]  /*0180*/  ULEA.HI UR4, UR4, UR7, URZ, 0x6 ;  /* 0x0000000704047291 */ /* 0x000fe2000f8f303f */
[----:B------:R-:W2:Y:S01]  /*0190*/  S2UR UR7, SR_CgaCtaId ;  /* 0x00000000000779c3 */ /* 0x000ea20000008800 */
[----:B------:R-:W-:Y:S01]  /*01a0*/  ULEA.HI.SX32 UR8, UR5, UR8, 0x1a ;  /* 0x0000000805087291 */ /* 0x000fe2000f8fd23f */
[----:B---3--:R-:W-:-:S03]  /*01b0*/  IABS R6, R6 ;  /* 0x0000000600067213 */ /* 0x008fc60000000000 */
[----:B------:R-:W-:Y:S02]  /*01c0*/  USHF.L.U32 UR5, UR8, 0x3, URZ ;  /* 0x0000000308057899 */ /* 0x000fe4000800063f */
[----:B------:R-:W-:Y:S02]  /*01d0*/  UIMAD UR8, UR8, -0x180, UR9 ;  /* 0xfffffe80080878a4 */ /* 0x000fe4000f8e0209 */
[----:B------:R-:W-:-:S04]  /*01e0*/  ULEA.HI.SX32 UR4, UR4, -UR5, 0x1a ;  /* 0x8000000504047291 */ /* 0x000fc8000f8fd23f */
[----:B------:R-:W-:-:S04]  /*01f0*/  UISETP.LT.AND UP0, UPT, UR4, 0x8, UPT ;  /* 0x000000080400788c */ /* 0x000fc8000bf01270 */
[----:B------:R-:W-:-:S06]  /*0200*/  USEL UR4, UR4, 0x8, UP0 ;  /* 0x0000000804047887 */ /* 0x000fcc0008000000 */
[----:B------:R-:W-:-:S05]  /*0210*/  IMAD.U32 R4, RZ, RZ, UR4 ;  /* 0x00000004ff047e24 */ /* 0x000fca000f8e00ff */
[-C--:B------:R-:W-:Y:S02]  /*0220*/  IABS R11, R4.reuse ;  /* 0x00000004000b7213 */ /* 0x080fe40000000000 */
[----:B------:R-:W-:Y:S02]  /*0230*/  IABS R7, R4 ;  /* 0x0000000400077213 */ /* 0x000fe40000000000 */
[----:B------:R-:W3:Y:S03]  /*0240*/  I2F.RP R0, R11 ;  /* 0x0000000b00007306 */ /* 0x000ee60000209400 */
[----:B------:R-:W-:-:S05]  /*0250*/  IMAD.MOV R7, RZ, RZ, -R7 ;  /* 0x000000ffff077224 */ /* 0x000fca00078e0a07 */
[----:B---3--:R-:W3:Y:S02]  /*0260*/  MUFU.RCP R0, R0 ;  /* 0x0000000000007308 */ /* 0x008ee40000001000 */
[----:B---3--:R-:W-:-:S06]  /*0270*/  VIADD R2, R0, 0xffffffe ;  /* 0x0ffffffe00027836 */ /* 0x008fcc0000000000 */
[----:B------:R3:W4:Y:S02]  /*0280*/  F2I.FTZ.U32.TRUNC.NTZ R3, R2 ;  /* 0x0000000200037305 */ /* 0x000724000021f000 */
[----:B---3--:R-:W-:Y:S02]  /*0290*/  IMAD.MOV.U32 R2, RZ, RZ, RZ ;  /* 0x000000ffff027224 */ /* 0x008fe400078e00ff */
[----:B----4-:R-:W-:-:S04]  /*02a0*/  IMAD.MOV R8, RZ, RZ, -R3 ;  /* 0x000000ffff087224 */ /* 0x010fc800078e0a03 */
[----:B------:R-:W-:Y:S02]  /*02b0*/  IMAD R5, R8, R11, RZ ;  /* 0x0000000b08057224 */ /* 0x000fe400078e02ff */
[----:B------:R-:W-:Y:S02]  /*02c0*/  IMAD.MOV.U32 R8, RZ, RZ, R9 ;  /* 0x000000ffff087224 */ /* 0x000fe400078e0009 */
[----:B------:R-:W-:Y:S02]  /*02d0*/  IMAD.HI.U32 R4, R3, R5, R2 ;  /* 0x0000000503047227 */ /* 0x000fe400078e0002 */
[----:B------:R-:W3:Y:S02]  /*02e0*/  I2F.RP R5, R8 ;  /* 0x0000000800057306 */ /* 0x000ee40000209400 */
[----:B------:R-:W-:-:S04]  /*02f0*/  IMAD.MOV.U32 R3, RZ, RZ, R6 ;  /* 0x000000ffff037224 */ /* 0x000fc800078e0006 */
[----:B------:R-:W-:-:S04]  /*0300*/  IMAD.HI.U32 R0, R4, R3, RZ ;  /* 0x0000000304007227 */ /* 0x000fc800078e00ff */
[----:B------:R-:W-:Y:S02]  /*0310*/  IMAD R2, R0, R7, R3 ;  /* 0x0000000700027224 */ /* 0x000fe400078e0203 */
[----:B------:R-:W4:Y:S01]  /*0320*/  S2R R0, SR_TID.X ;  /* 0x0000000000007919 */ /* 0x000f220000002100 */
[----:B------:R-:W-:Y:S02]  /*0330*/  IMAD.U32 R3, RZ, RZ, UR8 ;  /* 0x00000008ff037e24 */ /* 0x000fe4000f8e00ff */
[----:B------:R-:W-:Y:S01]  /*0340*/  ISETP.GT.U32.AND P0, PT, R11, R2, PT ;  /* 0x000000020b00720c */ /* 0x000fe20003f04070 */
[----:B---3--:R-:W3:Y:S02]  /*0350*/  MUFU.RCP R5, R5 ;  /* 0x0000000500057308 */ /* 0x008ee40000001000 */
[----:B------:R-:W-:-:S05]  /*0360*/  IABS R9, R3 ;  /* 0x0000000300097213 */ /* 0x000fca0000000000 */
[----:B------:R-:W-:-:S05]  /*0370*/  IMAD.HI.U32 R4, R4, R9, RZ ;  /* 0x0000000904047227 */ /* 0x000fca00078e00ff */
[----:B------:R-:W-:Y:S02]  /*0380*/  @!P0 IMAD.IADD R2, R2, 0x1, -R11 ;  /* 0x0000000102028824 */ /* 0x000fe400078e0a0b */
[----:B---3--:R-:W-:-:S03]  /*0390*/  VIADD R3, R5, 0xffffffe ;  /* 0x0ffffffe05037836 */ /* 0x008fc60000000000 */
[C---:B------:R-:W-:Y:S01]  /*03a0*/  ISETP.GT.U32.AND P0, PT, R11.reuse, R2, PT ;  /* 0x000000020b00720c */ /* 0x040fe20003f04070 */
[----:B------:R-:W-:Y:S01]  /*03b0*/  IMAD R5, R4, R7, R9 ;  /* 0x0000000704057224 */ /* 0x000fe200078e0209 */
[----:B------:R-:W-:Y:S01]  /*03c0*/  LOP3.LUT R7, RZ, UR4, RZ, 0x33, !PT ;  /* 0x00000004ff077c12 */ /* 0x000fe2000f8e33ff */
[----:B------:R-:W3:Y:S03]  /*03d0*/  F2I.FTZ.U32.TRUNC.NTZ R3, R3 ;  /* 0x0000000300037305 */ /* 0x000ee6000021f000 */
[----:B------:R-:W-:Y:S02]  /*03e0*/  ISETP.GT.U32.AND P3, PT, R11, R5, PT ;  /* 0x000000050b00720c */ /* 0x000fe40003f64070 */
[----:B----4-:R-:W-:-:S05]  /*03f0*/  SHF.R.U32.HI R9, RZ, 0x3, R0 ;  /* 0x00000003ff097819 */ /* 0x010fca0000011600 */
[----:B------:R-:W-:Y:S01]  /*0400*/  @!P0 IMAD.IADD R2, R2, 0x1, -R11 ;  /* 0x0000000102028824 */ /* 0x000fe200078e0a0b */
[----:B------:R-:W-:Y:S01]  /*0410*/  ISETP.NE.AND P0, PT, RZ, UR4, PT ;  /* 0x00000004ff007c0c */ /* 0x000fe2000bf05270 */
[----:B------:R-:W-:Y:S01]  /*0420*/  ULOP3.LUT UR4, UR8, UR4, URZ, 0x3c, !UPT ;  /* 0x0000000408047292 */ /* 0x000fe2000f8e3c3f */
[----:B------:R-:W-:Y:S01]  /*0430*/  SGXT.U32 R9, R9, 0x5 ;  /* 0x000000050909781a */ /* 0x000fe20000000000 */
[----:B------:R-:W-:Y:S02]  /*0440*/  @!P1 IMAD.MOV R2, RZ, RZ, -R2 ;  /* 0x000000ffff029224 */ /* 0x000fe400078e0a02 */
[----:B---3--:R-:W-:Y:S02]  /*0450*/  IMAD.MOV R13, RZ, RZ, -R3 ;  /* 0x000000ffff0d7224 */ /* 0x008fe400078e0a03 */
[----:B------:R-:W-:Y:S01]  /*0460*/  @!P3 IMAD.IADD R5, R5, 0x1, -R11 ;  /* 0x000000010505b824 */ /* 0x000fe200078e0a0b */
[----:B------:R-:W-:Y:S01]  /*0470*/  SEL R2, R7, R2, !P0 ;  /* 0x0000000207027207 */ /* 0x000fe20004000000 */
[----:B------:R-:W-:Y:S01]  /*0480*/  IMAD R13, R13, R8, RZ ;  /* 0x000000080d0d7224 */ /* 0x000fe200078e02ff */
[----:B------:R-:W-:Y:S01]  /*0490*/  ISETP.LE.AND P1, PT, RZ, UR4, PT ;  /* 0x00000004ff007c0c */ /* 0x000fe2000bf23270 */
[----:B------:R-:W-:Y:S01]  /*04a0*/  @!P3 VIADD R4, R4, 0x1 ;  /* 0x000000010404b836 */ /* 0x000fe20000000000 */
[----:B------:R-:W-:Y:S01]  /*04b0*/  ISETP.GE.U32.AND P2, PT, R5, R11, PT ;  /* 0x0000000b0500720c */ /* 0x000fe20003f46070 */
[----:B------:R-:W-:Y:S01]  /*04c0*/  VIADD R2, R2, UR5 ;  /* 0x0000000502027c36 */ /* 0x000fe20008000000 */
[----:B------:R-:W-:Y:S01]  /*04d0*/  IABS R5, UR6 ;  /* 0x0000000600057c13 */ /* 0x000fe20008000000 */
[----:B------:R-:W-:-:S02]  /*04e0*/  UMOV UR4, 0x400 ;  /* 0x0000040000047882 */ /* 0x000fc40000000000 */
[----:B------:R-:W-:Y:S01]  /*04f0*/  IMAD.SHL.U32 R6, R2, 0x40, RZ ;  /* 0x0000004002067824 */ /* 0x000fe200078e00ff */
[----:B--2---:R-:W-:Y:S01]  /*0500*/  UPRMT UR7, UR7, 0x654, UR4 ;  /* 0x0000065407077896 */ /* 0x004fe20008000004 */
[----:B------:R-:W-:-:S04]  /*0510*/  IMAD.MOV.U32 R2, RZ, RZ, RZ ;  /* 0x000000ffff027224 */ /* 0x000fc800078e00ff */
[----:B------:R-:W-:Y:S01]  /*0520*/  IMAD.HI.U32 R10, R3, R13, R2 ;  /* 0x0000000d030a7227 */ /* 0x000fe200078e0002 */
[----:B------:R-:W-:Y:S01]  /*0530*/  LOP3.LUT R2, R6, R9, RZ, 0xfc, !PT ;  /* 0x0000000906027212 */ /* 0x000fe200078efcff */
[----:B------:R-:W2:Y:S01]  /*0540*/  LDC.64 R12, c[0x0][0x218] ;  /* 0x00008600ff0c7b82 */ /* 0x000ea20000000a00 */
[----:B------:R-:W-:Y:S01]  /*0550*/  LOP3.LUT R3, R6, 0x20, R9, 0xfe, !PT ;  /* 0x0000002006037812 */ /* 0x000fe200078efe09 */
[----:B------:R-:W-:Y:S01]  /*0560*/  IMAD.MOV R6, RZ, RZ, -R5 ;  /* 0x000000ffff067224 */ /* 0x000fe200078e0a05 */
[----:B------:R-:W-:Y:S01]  /*0570*/  IABS R15, R2 ;  /* 0x00000002000f7213 */ /* 0x000fe20000000000 */
[----:B------:R-:W-:Y:S01]  /*0580*/  @P2 VIADD R4, R4, 0x1 ;  /* 0x0000000104042836 */ /* 0x000fe20000000000 */
[----:B------:R-:W-:-:S03]  /*0590*/  IABS R17, R3 ;  /* 0x0000000300117213 */ /* 0x000fc60000000000 */
[----:B------:R-:W-:-:S04]  /*05a0*/  IMAD.HI.U32 R5, R10, R15, RZ ;  /* 0x0000000f0a057227 */ /* 0x000fc800078e00ff */
[----:B------:R-:W-:-:S04]  /*05b0*/  IMAD.HI.U32 R10, R10, R17, RZ ;  /* 0x000000110a0a7227 */ /* 0x000fc800078e00ff */
[-C--:B------:R-:W-:Y:S02]  /*05c0*/  IMAD R15, R5, R6.reuse, R15 ;  /* 0x00000006050f7224 */ /* 0x080fe400078e020f */
[----:B------:R-:W-:Y:S02]  /*05d0*/  IMAD R17, R10, R6, R17 ;  /* 0x000000060a117224 */ /* 0x000fe400078e0211 */
[----:B------:R-:W-:Y:S01]  /*05e0*/  @!P1 IMAD.MOV R4, RZ, RZ, -R4 ;  /* 0x000000ffff049224 */ /* 0x000fe200078e0a04 */
[----:B------:R-:W-:Y:S01]  /*05f0*/  ISETP.GT.U32.AND P2, PT, R8, R15, PT ;  /* 0x0000000f0800720c */ /* 0x000fe20003f44070 */
[----:B------:R-:W-:Y:S01]  /*0600*/  IMAD.SHL.U32 R5, R0, 0x8, RZ ;  /* 0x0000000800057824 */ /* 0x000fe200078e00ff */
[----:B------:R-:W-:Y:S02]  /*0610*/  ISETP.GT.U32.AND P3, PT, R8, R17, PT ;  /* 0x000000110800720c */ /* 0x000fe40003f64070 */
[----:B------:R-:W-:Y:S02]  /*0620*/  SEL R4, R7, R4, !P0 ;  /* 0x0000000407047207 */ /* 0x000fe40004000000 */
[----:B------:R-:W-:-:S02]  /*0630*/  LOP3.LUT R10, R5, 0x38, R0, 0x48, !PT ;  /* 0x00000038050a7812 */ /* 0x000fc400078e4800 */
[C---:B------:R-:W-:Y:S01]  /*0640*/  LOP3.LUT R7, R9.reuse, 0x20, RZ, 0xfc, !PT ;  /* 0x0000002009077812 */ /* 0x040fe200078efcff */
[----:B------:R-:W-:Y:S01]  /*0650*/  IMAD.SHL.U32 R4, R4, 0x40, RZ ;  /* 0x0000004004047824 */ /* 0x000fe200078e00ff */
[----:B------:R-:W-:Y:S01]  /*0660*/  ISETP.GE.AND P1, PT, R2, RZ, PT ;  /* 0x000000ff0200720c */ /* 0x000fe20003f26270 */
[----:B------:R-:W-:Y:S02]  /*0670*/  IMAD R6, R9, 0x40, R10 ;  /* 0x0000004009067824 */ /* 0x000fe400078e020a */
[--C-:B------:R-:W-:Y:S01]  /*0680*/  @!P2 IMAD.IADD R15, R15, 0x1, -R8.reuse ;  /* 0x000000010f0fa824 */ /* 0x100fe200078e0a08 */
[----:B------:R-:W-:Y:S01]  /*0690*/  LOP3.LUT R18, R4, R9, RZ, 0xfc, !PT ;  /* 0x0000000904127212 */ /* 0x000fe200078efcff */
[----:B------:R-:W-:Y:S01]  /*06a0*/  @!P3 IMAD.IADD R17, R17, 0x1, -R8 ;  /* 0x000000011111b824 */ /* 0x000fe200078e0a08 */
[----:B------:R-:W-:Y:S01]  /*06b0*/  LOP3.LUT R20, R4, 0x20, R9, 0xfe, !PT ;  /* 0x0000002004147812 */ /* 0x000fe200078efe09 */
[----:B------:R-:W-:Y:S01]  /*06c0*/  IMAD R7, R7, 0x40, R10 ;  /* 0x0000004007077824 */ /* 0x000fe200078e020a */
[C---:B------:R-:W-:Y:S01]  /*06d0*/  ISETP.GT.U32.AND P0, PT, R8.reuse, R15, PT ;  /* 0x0000000f0800720c */ /* 0x040fe20003f04070 */
[----:B------:R-:W3:Y:S01]  /*06e0*/  LDC.64 R10, c[0x0][0x220] ;  /* 0x00008800ff0a7b82 */ /* 0x000ee20000000a00 */
[----:B------:R-:W-:Y:S01]  /*06f0*/  ISETP.GT.U32.AND P2, PT, R8, R17, PT ;  /* 0x000000110800720c */ /* 0x000fe20003f44070 */
[----:B------:R-:W-:Y:S01]  /*0700*/  IMAD.HI R9, R18, 0x2aaaaaab, RZ ;  /* 0x2aaaaaab12097827 */ /* 0x000fe200078e02ff */
[----:B------:R-:W-:-:S02]  /*0710*/  ISETP.GE.AND P3, PT, R3, RZ, PT ;  /* 0x000000ff0300720c */ /* 0x000fc40003f66270 */
[----:B------:R-:W-:Y:S01]  /*0720*/  LEA R31, R6, UR7, 0x1 ;  /* 0x00000007061f7c11 */ /* 0x000fe2000f8e08ff */
[----:B------:R-:W-:Y:S01]  /*0730*/  IMAD.HI R16, R20, 0x2aaaaaab, RZ ;  /* 0x2aaaaaab14107827 */ /* 0x000fe200078e02ff */
[----:B------:R-:W-:-:S04]  /*0740*/  SHF.R.U32.HI R14, RZ, 0x1f, R9 ;  /* 0x0000001fff0e7819 */ /* 0x000fc80000011609 */
[----:B------:R-:W-:Y:S01]  /*0750*/  SHF.R.U32.HI R19, RZ, 0x1f, R16 ;  /* 0x0000001fff137819 */ /* 0x000fe20000011610 */
[--C-:B------:R-:W-:Y:S01]  /*0760*/  @!P0 IMAD.IADD R15, R15, 0x1, -R8.reuse ;  /* 0x000000010f0f8824 */ /* 0x100fe200078e0a08 */
[----:B------:R-:W-:Y:S01]  /*0770*/  LEA.HI R9, R9, R14, RZ, 0x17 ;  /* 0x0000000e09097211 */ /* 0x000fe200078fb8ff */
[----:B------:R-:W-:Y:S01]  /*0780*/  @!P2 IMAD.IADD R17, R17, 0x1, -R8 ;  /* 0x000000011111a824 */ /* 0x000fe200078e0a08 */
[----:B------:R-:W-:Y:S01]  /*0790*/  LEA.HI R19, R16, R19, RZ, 0x17 ;  /* 0x0000001310137211 */ /* 0x000fe200078fb8ff */
[----:B------:R-:W-:Y:S01]  /*07a0*/  @!P1 IMAD.MOV R15, RZ, RZ, -R15 ;  /* 0x000000ffff0f9224 */ /* 0x000fe200078e0a0f */
[----:B------:R-:W-:Y:S01]  /*07b0*/  ISETP.NE.AND P0, PT, RZ, UR6, PT ;  /* 0x00000006ff007c0c */ /* 0x000fe2000bf05270 */
[----:B------:R-:W-:Y:S01]  /*07c0*/  @!P3 IMAD.MOV R17, RZ, RZ, -R17 ;  /* 0x000000ffff11b224 */ /* 0x000fe200078e0a11 */
[----:B------:R-:W-:Y:S01]  /*07d0*/  LOP3.LUT R14, RZ, UR6, RZ, 0x33, !PT ;  /* 0x00000006ff0e7c12 */ /* 0x000fe2000f8e33ff */
[----:B------:R-:W-:Y:S01]  /*07e0*/  IMAD R19, R19, -0xc00, R20 ;  /* 0xfffff40013137824 */ /* 0x000fe200078e0214 */
[----:B------:R-:W-:Y:S01]  /*07f0*/  LOP3.LUT R8, R5, 0x38, RZ, 0xc0, !PT ;  /* 0x0000003805087812 */ /* 0x000fe200078ec0ff */
[----:B------:R-:W-:Y:S01]  /*0800*/  IMAD R9, R9, -0xc00, R18 ;  /* 0xfffff40009097824 */ /* 0x000fe200078e0212 */
[----:B------:R-:W-:-:S02]  /*0810*/  SEL R21, R14, R15, !P0 ;  /* 0x0000000f0e157207 */ /* 0x000fc40004000000 */
[----:B------:R-:W-:Y:S01]  /*0820*/  SEL R17, R14, R17, !P0 ;  /* 0x000000110e117207 */ /* 0x000fe20004000000 */
[--C-:B------:R-:W-:Y:S02]  /*0830*/  IMAD R19, R19, 0xc00, R8.reuse ;  /* 0x00000c0013137824 */ /* 0x100fe400078e0208 */
[--C-:B------:R-:W-:Y:S02]  /*0840*/  IMAD R21, R21, 0xc00, R8.reuse ;  /* 0x00000c0015157824 */ /* 0x100fe400078e0208 */
[--C-:B------:R-:W-:Y:S02]  /*0850*/  IMAD R17, R17, 0xc00, R8.reuse ;  /* 0x00000c0011117824 */ /* 0x100fe400078e0208 */
[----:B------:R-:W-:Y:S02]  /*0860*/  IMAD R9, R9, 0xc00, R8 ;  /* 0x00000c0009097824 */ /* 0x000fe400078e0208 */
[----:B--2---:R-:W-:-:S04]  /*0870*/  IMAD.WIDE R20, R21, 0x2, R12 ;  /* 0x0000000215147825 */ /* 0x004fc800078e020c */
[----:B---3--:R-:W-:Y:S01]  /*0880*/  IMAD.WIDE R32, R19, 0x2, R10 ;  /* 0x0000000213207825 */ /* 0x008fe200078e020a */
[----:B------:R-:W-:Y:S01]  /*0890*/  LEA R19, R7, UR7, 0x1 ;  /* 0x0000000707137c11 */ /* 0x000fe2000f8e08ff */
[----:B------:R-:W-:Y:S01]  /*08a0*/  @!PT LDS RZ, [RZ] ;  /* 0x00000000fffff984 */ /* 0x000fe20000000800 */
[----:B------:R-:W-:Y:S01]  /*08b0*/  @!PT LDS RZ, [RZ] ;  /* 0x00000000fffff984 */ /* 0x000fe20000000800 */
[----:B------:R-:W-:Y:S01]  /*08c0*/  @!PT LDS RZ, [RZ] ;  /* 0x00000000fffff984 */ /* 0x000fe20000000800 */
[----:B------:R-:W-:Y:S02]  /*08d0*/  LDGSTS.E.BYPASS.128 [R31], desc[UR26][R20.64] ;  /* 0x00000000141f7fae */ /* 0x000fe4000b901c5a */
[----:B------:R-:W-:-:S04]  /*08e0*/  IMAD.WIDE R22, R17, 0x2, R12 ;  /* 0x0000000211167825 */ /* 0x000fc800078e020c */
[----:B------:R-:W-:Y:S01]  /*08f0*/  IMAD.WIDE R16, R9, 0x2, R10 ;  /* 0x0000000209107825 */ /* 0x000fe200078e020a */
[----:B------:R-:W-:Y:S01]  /*0900*/  LDGSTS.E.BYPASS.128 [R19], desc[UR26][R22.64] ;  /* 0x0000000016137fae */ /* 0x000fe2000b901c5a */
[----:B------:R-:W-:Y:S02]  /*0910*/  IADD3 R14, P0, R22, 0x100, RZ ;  /* 0x00000100160e7810 */ /* 0x000fe40007f1e0ff */
[----:B------:R-:W-:Y:S01]  /*0920*/  IADD3 R10, P1, R20, 0x100, RZ ;  /* 0x00000100140a7810 */ /* 0x000fe20007f3e0ff */
[----:B------:R-:W0:Y:S02]  /*0930*/  LDGDEPBAR ;  /* 0x00000000000079af */ /* 0x000e240000000000 */
[----:B------:R-:W-:Y:S01]  /*0940*/  IMAD.X R15, RZ, RZ, R23, P0 ;  /* 0x000000ffff0f7224 */ /* 0x000fe200000e0617 */
[----:B------:R-:W-:Y:S01]  /*0950*/  IADD3 R44, P0, R32, 0x100, RZ ;  /* 0x00000100202c7810 */ /* 0x000fe20007f1e0ff */
[----:B------:R-:W-:Y:S01]  /*0960*/  LDGSTS.E.BYPASS.128 [R31+0x6000], desc[UR26][R16.64] ;  /* 0x06000000101f7fae */ /* 0x000fe2000b901c5a */
[----:B------:R-:W-:Y:S01]  /*0970*/  IMAD.X R11, RZ, RZ, R21, P1 ;  /* 0x000000ffff0b7224 */ /* 0x000fe200008e0615 */
[----:B------:R-:W-:-:S02]  /*0980*/  IADD3 R13, P1, R16, 0x100, RZ ;  /* 0x00000100100d7810 */ /* 0x000fc40007f3e0ff */
[----:B------:R-:W-:Y:S01]  /*0990*/  LDGSTS.E.BYPASS.128 [R19+0x6000], desc[UR26][R32.64] ;  /* 0x0600000020137fae */ /* 0x000fe2000b901c5a */
[----:B------:R-:W-:Y:S02]  /*09a0*/  IMAD.X R9, RZ, RZ, R33, P0 ;  /* 0x000000ffff097224 */ /* 0x000fe400000e0621 */
[----:B------:R-:W-:Y:S01]  /*09b0*/  IMAD.X R18, RZ, RZ, R17, P1 ;  /* 0x000000ffff127224 */ /* 0x000fe200008e0611 */
[----:B------:R-:W0:Y:S01]  /*09c0*/  LDGDEPBAR ;  /* 0x00000000000079af */ /* 0x000e220000000000 */
[----:B------:R-:W-:Y:S06]  /*09d0*/  BAR.SYNC.DEFER_BLOCKING 0x0 ;  /* 0x0000000000007b1d */ /* 0x000fec0000010000 */
[----:B------:R-:W-:Y:S01]  /*09e0*/  @!PT LDS RZ, [RZ] ;  /* 0x00000000fffff984 */ /* 0x000fe20000000800 */
[----:B------:R-:W-:Y:S01]  /*09f0*/  @!PT LDS RZ, [RZ] ;  /* 0x00000000fffff984 */ /* 0x000fe20000000800 */
[----:B------:R-:W-:Y:S01]  /*0a00*/  @!PT LDS RZ, [RZ] ;  /* 0x00000000fffff984 */ /* 0x000fe20000000800 */
[----:B------:R2:W-:Y:S04]  /*0a10*/  LDGSTS.E.BYPASS.128 [R31+0x2000], desc[UR26][R20.64+0x80] ;  /* 0x02000080141f7fae */ /* 0x0005e8000b901c5a */
[----:B------:R-:W-:Y:S04]  /*0a20*/  LDGSTS.E.BYPASS.128 [R19+0x2000], desc[UR26][R22.64+0x80] ;  /* 0x0200008016137fae */ /* 0x000fe8000b901c5a */
[----:B------:R-:W0:Y:S04]  /*0a30*/  LDGDEPBAR ;  /* 0x00000000000079af */ /* 0x000e280000000000 */
[----:B------:R3:W-:Y:S01]  /*0a40*/  LDGSTS.E.BYPASS.128 [R31+0x8000], desc[UR26][R16.64+0x80] ;  /* 0x08000080101f7fae */ /* 0x0007e2000b901c5a */
[----:B--2---:R-:W-:-:S03]  /*0a50*/  SHF.R.U32.HI R20, RZ, 0x5, R0 ;  /* 0x00000005ff147819 */ /* 0x004fc60000011600 */
[----:B------:R2:W-:Y:S01]  /*0a60*/  LDGSTS.E.BYPASS.128 [R19+0x8000], desc[UR26][R32.64+0x80] ;  /* 0x0800008020137fae */ /* 0x0005e2000b901c5a */
[----:B------:R-:W-:-:S03]  /*0a70*/  LOP3.LUT R21, R20, 0x7fffffc, RZ, 0xc0, !PT ;  /* 0x07fffffc14157812 */ /* 0x000fc600078ec0ff */
[----:B------:R-:W0:Y:S01]  /*0a80*/  LDGDEPBAR ;  /* 0x00000000000079af */ /* 0x000e220000000000 */
[----:B---3--:R-:W-:Y:S01]  /*0a90*/  CS2R R30, SRZ ;  /* 0x00000000001e7805 */ /* 0x008fe2000001ff00 */
[----:B--2---:R-:W-:Y:S01]  /*0aa0*/  IMAD.SHL.U32 R19, R0, 0x2, RZ ;  /* 0x0000000200137824 */ /* 0x004fe200078e00ff */
[----:B------:R-:W-:-:S04]  /*0ab0*/  CS2R R32, SRZ ;  /* 0x0000000000207805 */ /* 0x000fc8000001ff00 */
[----:B------:R-:W-:-:S04]  /*0ac0*/  LOP3.LUT R12, R19, 0x100, RZ, 0xc0, !PT ;  /* 0x00000100130c7812 */ /* 0x000fc800078ec0ff */
[C---:B------:R-:W-:Y:S02]  /*0ad0*/  LOP3.LUT R22, R12.reuse, 0x2000000, RZ, 0xfc, !PT ;  /* 0x020000000c167812 */ /* 0x040fe400078efcff */
[C---:B------:R-:W-:Y:S02]  /*0ae0*/  LOP3.LUT R40, R12.reuse, 0x2000002, RZ, 0xfc, !PT ;  /* 0x020000020c287812 */ /* 0x040fe400078efcff */
[C---:B------:R-:W-:Y:S02]  /*0af0*/  LOP3.LUT R42, R12.reuse, 0x2000004, RZ, 0xfc, !PT ;  /* 0x020000040c2a7812 */ /* 0x040fe400078efcff */
[----:B------:R-:W-:-:S07]  /*0b00*/  LOP3.LUT R12, R12, 0x2000006, RZ, 0xfc, !PT ;  /* 0x020000060c0c7812 */ /* 0x000fce00078efcff */
.L_x_0:
[----:B------:R-:W-:Y:S01]  /*0b10*/  UIADD3 UR23, UR23, 0x1, URZ ;  /* 0x0000000117177890 */ /* 0x000fe2000fffe03f */
[----:B--2---:R-:W-:Y:S01]  /*0b20*/  IMAD.MOV.U32 R16, RZ, RZ, R22 ;  /* 0x000000ffff107224 */ /* 0x004fe200078e0016 */
[----:B------:R-:W-:Y:S01]  /*0b30*/  UMOV UR5, URZ ;  /* 0x0000003f00057c82 */ /* 0x000fe20008000000 */
[----:B------:R-:W-:Y:S01]  /*0b40*/  IMAD.MOV.U32 R23, RZ, RZ, 0x40000040 ;  /* 0x40000040ff177424 */ /* 0x000fe200078e00ff */
[----:B------:R-:W-:Y:S01]  /*0b50*/  UISETP.GE.AND UP0, UPT, UR23, 0x3, UPT ;  /* 0x000000031700788c */ /* 0x000fe2000bf06270 */
[----:B------:R-:W-:Y:S01]  /*0b60*/  IMAD.MOV.U32 R41, RZ, RZ, 0x40000040 ;  /* 0x40000040ff297424 */ /* 0x000fe200078e00ff */
[----:B------:R-:W-:-:S04]  /*0b70*/  DEPBAR.LE SB0, 0x2 ;  /* 0x000080800000791a */ /* 0x000fc80000000000 */
[----:B------:R-:W-:Y:S01]  /*0b80*/  USEL UR23, UR23, URZ, !UP0 ;  /* 0x0000003f17177287 */ /* 0x000fe2000c000000 */
[----:B------:R-:W-:Y:S01]  /*0b90*/  IMAD.MOV.U32 R43, RZ, RZ, 0x40000040 ;  /* 0x40000040ff2b7424 */ /* 0x000fe200078e00ff */
[----:B------:R-:W-:Y:S01]  /*0ba0*/  BAR.SYNC.DEFER_BLOCKING 0x0 ;  /* 0x0000000000007b1d */ /* 0x000fe20000010000 */
[----:B------:R-:W-:Y:S02]  /*0bb0*/  UIADD3 UR24, UR24, 0x40, URZ ;  /* 0x0000004018187890 */ /* 0x000fe4000fffe03f */
[----:B------:R-:W-:Y:S02]  /*0bc0*/  ULEA UR8, UR23, UR7, 0xd ;  /* 0x0000000717087291 */ /* 0x000fe4000f8e683f */
[----:B------:R-:W-:Y:S02]  /*0bd0*/  UIADD3 UR22, UR22, 0x1, URZ ;  /* 0x0000000116167890 */ /* 0x000fe4000fffe03f */
[----:B------:R-:W-:Y:S02]  /*0be0*/  UIADD3 UR4, UR8, 0x6000, URZ ;  /* 0x0000600008047890 */ /* 0x000fe4000fffe03f */
[----:B------:R-:W-:-:S02]  /*0bf0*/  USHF.R.U32.HI UR8, URZ, 0x4, UR8 ;  /* 0x000000043f087899 */ /* 0x000fc40008011608 */
[----:B------:R-:W-:Y:S02]  /*0c00*/  USHF.R.U32.HI UR4, URZ, 0x4, UR4 ;  /* 0x000000043f047899 */ /* 0x000fe40008011604 */
[----:B------:R-:W-:Y:S02]  /*0c10*/  ULOP3.LUT UR8, UR8, 0x3fff, URZ, 0xc0, !UPT ;  /* 0x00003fff08087892 */ /* 0x000fe4000f8ec03f */
[----:B------:R-:W-:Y:S01]  /*0c20*/  ULOP3.LUT UR4, UR4, 0x3fff, URZ, 0xc0, !UPT ;  /* 0x00003fff04047892 */ /* 0x000fe2000f8ec03f */
[----:B------:R-:W-:Y:S01]  /*0c30*/  UMOV UR12, 0x2000002 ;  /* 0x02000002000c7882 */ /* 0x000fe20000000000 */
[----:B------:R-:W-:Y:S01]  /*0c40*/  UMOV UR13, 0x40000040 ;  /* 0x40000040000d7882 */ /* 0x000fe20000000000 */
[----:B------:R-:W-:-:S04]  /*0c50*/  UISETP.GE.AND UP1, UPT, UR22, 0x3, UPT ;  /* 0x000000031600788c */ /* 0x000fc8000bf26270 */
[----:B------:R-:W-:Y:S01]  /*0c60*/  UMOV UR9, UR4 ;  /* 0x0000000400097c82 */ /* 0x000fe20008000000 */
[----:B------:R-:W-:Y:S01]  /*0c70*/  USEL UR22, UR22, URZ, !UP1 ;  /* 0x0000003f16167287 */ /* 0x000fe2000c800000 */
[----:B------:R-:W-:Y:S01]  /*0c80*/  IADD3 R16, P0, R16, UR9, RZ ;  /* 0x0000000910107c10 */ /* 0x000fe2000ff1e0ff */
[----:B------:R-:W-:Y:S01]  /*0c90*/  UMOV UR9, UR5 ;  /* 0x0000000500097c82 */ /* 0x000fe20008000000 */
[----:B------:R-:W-:Y:S02]  /*0ca0*/  WARPGROUP.ARRIVE ;  /* 0x00000000000079c5 */ /* 0x000fe40000000000 */
[----:B------:R-:W-:Y:S01]  /*0cb0*/  R2UR UR18, R16 ;  /* 0x00000000101272ca */ /* 0x000fe200000e0000 */
[----:B------:R-:W-:Y:S01]  /*0cc0*/  IMAD.MOV.U32 R16, RZ, RZ, R40 ;  /* 0x000000ffff107224 */ /* 0x000fe200078e0028 */
[----:B------:R-:W-:Y:S01]  /*0cd0*/  IADD3.X R17, R23, UR9, RZ, P0, !PT ;  /* 0x0000000917117c10 */ /* 0x000fe200087fe4ff */
[----:B------:R-:W-:-:S03]  /*0ce0*/  UMOV UR9, UR4 ;  /* 0x0000000400097c82 */ /* 0x000fc60008000000 */
[----:B------:R-:W-:Y:S01]  /*0cf0*/  IADD3 R16, P0, R16, UR9, RZ ;  /* 0x0000000910107c10 */ /* 0x000fe2000ff1e0ff */
[----:B------:R-:W-:Y:S01]  /*0d00*/  UMOV UR9, UR5 ;  /* 0x0000000500097c82 */ /* 0x000fe20008000000 */
[----:B------:R-:W-:Y:S02]  /*0d10*/  R2UR UR19, R17 ;  /* 0x00000000111372ca */ /* 0x000fe400000e0000 */
        /* <DEDUP_REMOVED lines=9> */
[----:B------:R-:W-:-:S03]  /*0db0*/  IADD3.X R17, R43, UR9, RZ, P0, !PT ;  /* 0x000000092b117c10 */ /* 0x000fc600087fe4ff */
[----:B------:R-:W-:Y:S01]  /*0dc0*/  IMAD.MOV.U32 R23, RZ, RZ, R16 ;  /* 0x000000ffff177224 */ /* 0x000fe200078e0010 */
[----:B------:R-:W-:Y:S01]  /*0dd0*/  R2UR UR11, R17 ;  /* 0x00000000110b72ca */ /* 0x000fe200000e0000 */
[----:B------:R-:W2:Y:S01]  /*0de0*/  SHFL.IDX PT, R16, R21, RZ, 0x1f ;  /* 0x00001fff15107589 */ /* 0x000ea200000e0000 */
[----:B------:R-:W-:Y:S01]  /*0df0*/  IMAD.MOV.U32 R17, RZ, RZ, 0x40000040 ;  /* 0x40000040ff117424 */ /* 0x000fe200078e00ff */
[----:B--2---:R-:W-:-:S13]  /*0e00*/  R2UR UR9, R16 ;  /* 0x00000000100972ca */ /* 0x004fda00000e0000 */
[----:B------:R-:W-:-:S04]  /*0e10*/  USHF.L.U32 UR9, UR9, 0x7, URZ ;  /* 0x0000000709097899 */ /* 0x000fc8000800063f */
[----:B------:R-:W-:-:S04]  /*0e20*/  ULOP3.LUT UR9, UR9, 0x180, URZ, 0xc0, !UPT ;  /* 0x0000018009097892 */ /* 0x000fc8000f8ec03f */
[----:B------:R-:W-:-:S03]  /*0e30*/  UIADD3 UR20, UP0, UR9, UR8, URZ ;  /* 0x0000000809147290 */ /* 0x000fc6000ff1e03f */
[----:B------:R-:W-:Y:S01]  /*0e40*/  UMOV UR8, 0x2000004 ;  /* 0x0200000400087882 */ /* 0x000fe20000000000 */
[----:B------:R-:W-:Y:S02]  /*0e50*/  UIADD3.X UR21, URZ, URZ, URZ, UP0, !UPT ;  /* 0x0000003f3f157290 */ /* 0x000fe400087fe43f */
[----:B------:R-:W-:Y:S02]  /*0e60*/  ULOP3.LUT UR16, UR20, 0x2000000, URZ, 0xfc, !UPT ;  /* 0x0200000014107892 */ /* 0x000fe4000f8efc3f */
[----:B------:R-:W-:Y:S02]  /*0e70*/  ULOP3.LUT UR17, UR21, 0x40000040, URZ, 0xfc, !UPT ;  /* 0x4000004015117892 */ /* 0x000fe4000f8efc3f */
[----:B------:R-:W-:Y:S01]  /*0e80*/  UIADD3.64 UR12, UR20, UR12, URZ ;  /* 0x0000000c140c7297 */ /* 0x000fe2000fffe03f */
[----:B------:R-:W-:Y:S01]  /*0e90*/  UMOV UR9, 0x40000040 ;  /* 0x4000004000097882 */ /* 0x000fe20000000000 */
[----:B------:R-:W-:Y:S02]  /*0ea0*/  UISETP.GE.U32.AND UP0, UPT, UR24, 0xb80, UPT ;  /* 0x00000b801800788c */ /* 0x000fe4000bf06070 */
[----:B------:R-:W-:-:S03]  /*0eb0*/  UIADD3.64 UR8, UR20, UR8, URZ ;  /* 0x0000000814087297 */ /* 0x000fc6000fffe03f */
[----:B------:R-:W-:Y:S04]  /*0ec0*/  HGMMA.64x32x16.F32.BF16 R24, gdesc[UR16], R24 ;  /* 0x00600000101879f0 */ /* 0x000fe80008701818 */
[----:B------:R-:W-:Y:S04]  /*0ed0*/  HGMMA.64x32x16.F32.BF16 R24, gdesc[UR12], R24 ;  /* 0x006000000c1879f0 */ /* 0x000fe80008701818 */
[----:B------:R-:W-:Y:S01]  /*0ee0*/  HGMMA.64x32x16.F32.BF16 R24, gdesc[UR8], R24 ;  /* 0x00600000081879f0 */ /* 0x000fe20008701818 */
[----:B------:R-:W-:Y:S01]  /*0ef0*/  UMOV UR8, UR4 ;  /* 0x0000000400087c82 */ /* 0x000fe20008000000 */
[----:B------:R-:W-:Y:S01]  /*0f00*/  UMOV UR9, 0x40000040 ;  /* 0x4000004000097882 */ /* 0x000fe20000000000 */
[----:B------:R-:W-:Y:S01]  /*0f10*/  IADD3 R16, P0, R23, UR8, RZ ;  /* 0x0000000817107c10 */ /* 0x000fe2000ff1e0ff */
[----:B------:R-:W-:Y:S01]  /*0f20*/  UMOV UR8, 0x2000006 ;  /* 0x0200000600087882 */ /* 0x000fe20000000000 */
[----:B------:R-:W-:-:S02]  /*0f30*/  ULEA UR4, UR22, UR7, 0xd ;  /* 0x0000000716047291 */ /* 0x000fc4000f8e683f */
[----:B------:R-:W-:Y:S01]  /*0f40*/  IADD3.X R17, R17, UR5, RZ, P0, !PT ;  /* 0x0000000511117c10 */ /* 0x000fe200087fe4ff */
[----:B------:R-:W-:Y:S01]  /*0f50*/  UIADD3.64 UR8, UR20, UR8, URZ ;  /* 0x0000000814087297 */ /* 0x000fe2000fffe03f */
[----:B------:R-:W-:Y:S01]  /*0f60*/  R2UR UR10, R16 ;  /* 0x00000000100a72ca */ /* 0x000fe200000e0000 */
[----:B------:R-:W-:Y:S01]  /*0f70*/  IMAD.MOV.U32 R16, RZ, RZ, R13 ;  /* 0x000000ffff107224 */ /* 0x000fe200078e000d */
[----:B------:R-:W-:Y:S01]  /*0f80*/  R2UR UR11, R17 ;  /* 0x00000000110b72ca */ /* 0x000fe200000e0000 */
[----:B------:R-:W-:Y:S01]  /*0f90*/  IMAD.MOV.U32 R17, RZ, RZ, R18 ;  /* 0x000000ffff117224 */ /* 0x000fe200078e0012 */
[----:B------:R-:W-:Y:S01]  /*0fa0*/  PLOP3.LUT P0, PT, PT, PT, UP0, 0x80, 0x0 ;  /* 0x000000000000781c */ /* 0x000fe20003f0f008 */
[----:B------:R-:W-:Y:S01]  /*0fb0*/  UISETP.GE.U32.AND UP0, UPT, UR24, 0xbc0, UPT ;  /* 0x00000bc01800788c */ /* 0x000fe2000bf06070 */
[----:B------:R-:W-:Y:S02]  /*0fc0*/  LEA R41, R6, UR4, 0x1 ;  /* 0x0000000406297c11 */ /* 0x000fe4000f8e08ff */
[----:B------:R-:W-:-:S02]  /*0fd0*/  LEA R23, R7, UR4, 0x1 ;  /* 0x0000000407177c11 */ /* 0x000fc4000f8e08ff */
[----:B------:R-:W-:Y:S02]  /*0fe0*/  IADD3 R13, P1, R13, 0x80, RZ ;  /* 0x000000800d0d7810 */ /* 0x000fe40007f3e0ff */
[----:B------:R-:W-:-:S03]  /*0ff0*/  PLOP3.LUT P4, PT, PT, PT, UP0, 0x80, 0x0 ;  /* 0x000000000000781c */ /* 0x000fc60003f8f008 */
[----:B------:R-:W-:Y:S01]  /*1000*/  IMAD.X R18, RZ, RZ, R18, P1 ;  /* 0x000000ffff127224 */ /* 0x000fe200008e0612 */
[----:B------:R-:W-:Y:S03]  /*1010*/  HGMMA.64x32x16.F32.BF16 R24, gdesc[UR8], R24, gsb0 ;  /* 0x00600000081879f0 */ /* 0x000fe60008001818 */
[----:B------:R-:W-:Y:S02]  /*1020*/  WARPGROUP.DEPBAR.LE gsb0, 0x1 ;  /* 0x00008000000079c5 */ /* 0x000fe40000010100 */
[----:B------:R-:W-:Y:S06]  /*1030*/  BAR.SYNC.DEFER_BLOCKING 0x0 ;  /* 0x0000000000007b1d */ /* 0x000fec0000010000 */
[----:B------:R-:W-:Y:S01]  /*1040*/  @!PT LDS RZ, [RZ] ;  /* 0x00000000fffff984 */ /* 0x000fe20000000800 */
[----:B------:R-:W-:Y:S01]  /*1050*/  @!PT LDS RZ, [RZ] ;  /* 0x00000000fffff984 */ /* 0x000fe20000000800 */
[----:B------:R-:W-:Y:S01]  /*1060*/  @!PT LDS RZ, [RZ] ;  /* 0x00000000fffff984 */ /* 0x000fe20000000800 */
[----:B------:R2:W-:Y:S04]  /*1070*/  LDGSTS.E.BYPASS.128 [R41], desc[UR26][R10.64], !P0 ;  /* 0x000000000a297fae */ /* 0x0005e8000c101c5a */
[----:B------:R3:W-:Y:S04]  /*1080*/  LDGSTS.E.BYPASS.128 [R23], desc[UR26][R14.64], !P0 ;  /* 0x000000000e177fae */ /* 0x0007e8000c101c5a */
[----:B------:R-:W0:Y:S04]  /*1090*/  LDGDEPBAR ;  /* 0x00000000000079af */ /* 0x000e280000000000 */
[----:B------:R4:W-:Y:S01]  /*10a0*/  LDGSTS.E.BYPASS.128 [R41+0x6000], desc[UR26][R16.64], !P0 ;  /* 0x0600000010297fae */ /* 0x0009e2000c101c5a */
[----:B--2---:R-:W-:-:S02]  /*10b0*/  IADD3 R10, P3, R10, 0x80, RZ ;  /* 0x000000800a0a7810 */ /* 0x004fc40007f7e0ff */
[----:B---3--:R-:W-:-:S03]  /*10c0*/  IADD3 R14, P2, R14, 0x80, RZ ;  /* 0x000000800e0e7810 */ /* 0x008fc60007f5e0ff */
[----:B------:R-:W-:Y:S02]  /*10d0*/  IMAD.X R11, RZ, RZ, R11, P3 ;  /* 0x000000ffff0b7224 */ /* 0x000fe400018e060b */
[----:B------:R-:W-:Y:S02]  /*10e0*/  IMAD.X R15, RZ, RZ, R15, P2 ;  /* 0x000000ffff0f7224 */ /* 0x000fe400010e060f */
[----:B----4-:R-:W-:Y:S02]  /*10f0*/  IMAD.MOV.U32 R16, RZ, RZ, R44 ;  /* 0x000000ffff107224 */ /* 0x010fe400078e002c */
[----:B------:R-:W-:-:S05]  /*1100*/  IMAD.MOV.U32 R17, RZ, RZ, R9 ;  /* 0x000000ffff117224 */ /* 0x000fca00078e0009 */
[----:B------:R2:W-:Y:S01]  /*1110*/  LDGSTS.E.BYPASS.128 [R23+0x6000], desc[UR26][R16.64], !P0 ;  /* 0x0600000010177fae */ /* 0x0005e2000c101c5a */
[----:B------:R-:W-:-:S03]  /*1120*/  IADD3 R44, P0, R44, 0x80, RZ ;  /* 0x000000802c2c7810 */ /* 0x000fc60007f1e0ff */
[----:B------:R-:W0:Y:S02]  /*1130*/  LDGDEPBAR ;  /* 0x00000000000079af */ /* 0x000e240000000000 */
[----:B------:R-:W-:Y:S01]  /*1140*/  IMAD.X R9, RZ, RZ, R9, P0 ;  /* 0x000000ffff097224 */ /* 0x000fe200000e0609 */
[----:B------:R-:W-:Y:S07]  /*1150*/  @!P4 BRA `(.L_x_0) ;  /* 0xfffffff8006cc947 */ /* 0x000fee000383ffff */
[----:B------:R-:W-:Y:S02]  /*1160*/  WARPGROUP.DEPBAR.LE gsb0, 0x0 ;  /* 0x00008000000079c5 */ /* 0x000fe40000010000 */
[----:B------:R-:W-:-:S04]  /*1170*/  DEPBAR.LE SB0, 0x0 ;  /* 0x000080000000791a */ /* 0x000fc80000000000 */
[--C-:B------:R-:W-:Y:S01]  /*1180*/  SHF.R.U32.HI R6, RZ, 0x2, R0.reuse ;  /* 0x00000002ff067819 */ /* 0x100fe20000011600 */
[----:B------:R-:W-:Y:S01]  /*1190*/  IMAD.SHL.U32 R7, R20, 0x10, RZ ;  /* 0x0000001014077824 */ /* 0x000fe200078e00ff */
[----:B------:R-:W-:Y:S02]  /*11a0*/  LOP3.LUT R19, R19, 0x6, RZ, 0xc0, !PT ;  /* 0x0000000613137812 */ /* 0x000fe400078ec0ff */
[----:B------:R-:W-:Y:S02]  /*11b0*/  SHF.R.U32.HI R10, RZ, 0x2, R0 ;  /* 0x00000002ff0a7819 */ /* 0x000fe40000011600 */
[----:B------:R-:W-:Y:S02]  /*11c0*/  SGXT.U32 R6, R6, 0x3 ;  /* 0x000000030606781a */ /* 0x000fe40000000000 */
[----:B------:R-:W-:Y:S02]  /*11d0*/  LOP3.LUT R19, R19, 0x20, R10, 0xf8, !PT ;  /* 0x0000002013137812 */ /* 0x000fe400078ef80a */
[----:B------:R-:W-:Y:S01]  /*11e0*/  LOP3.LUT R6, R6, 0x30, R7, 0xf8, !PT ;  /* 0x0000003006067812 */ /* 0x000fe200078ef807 */
[----:B------:R-:W3:Y:S01]  /*11f0*/  LDC.64 R10, c[0x0][0x210] ;  /* 0x00008400ff0a7b82 */ /* 0x000ee20000000a00 */
[----:B------:R-:W-:-:S02]  /*1200*/  LOP3.LUT R9, R4, 0x38, R5, 0xf8, !PT ;  /* 0x0000003804097812 */ /* 0x000fc400078ef805 */
[----:B------:R-:W-:Y:S01]  /*1210*/  CS2R R4, SRZ ;  /* 0x0000000000047805 */ /* 0x000fe2000001ff00 */
[----:B------:R-:W-:-:S04]  /*1220*/  IMAD R6, R6, 0x48, R19 ;  /* 0x0000004806067824 */ /* 0x000fc800078e0213 */
[----:B------:R-:W-:Y:S01]  /*1230*/  BAR.SYNC.DEFER_BLOCKING 0x0 ;  /* 0x0000000000007b1d */ /* 0x000fe20000010000 */
[C---:B------:R-:W-:Y:S02]  /*1240*/  ISETP.GE.AND P0, PT, R9.reuse, 0xc00, PT ;  /* 0x00000c000900780c */ /* 0x040fe40003f06270 */
[----:B--2---:R-:W-:Y:S02]  /*1250*/  LEA R16, R6, UR7, 0x2 ;  /* 0x0000000706107c11 */ /* 0x004fe4000f8e10ff */
[----:B------:R-:W-:Y:S02]  /*1260*/  CS2R R6, SRZ ;  /* 0x0000000000067805 */ /* 0x000fe4000001ff00 */
[----:B------:R-:W-:Y:S01]  /*1270*/  ISETP.LT.AND P1, PT, R2, UR6, !P0 ;  /* 0x0000000602007c0c */ /* 0x000fe2000c721270 */
[----:B---3--:R-:W-:Y:S01]  /*1280*/  IMAD.WIDE R10, R9, 0x2, R10 ;  /* 0x00000002090a7825 */ /* 0x008fe200078e020a */
[----:B------:R-:W-:Y:S04]  /*1290*/  STS.64 [R16], R24 ;  /* 0x0000001810007388 */ /* 0x000fe80000000a00 */
[----:B------:R-:W-:Y:S04]  /*12a0*/  STS.64 [R16+0x900], R26 ;  /* 0x0009001a10007388 */ /* 0x000fe80000000a00 */
[----:B------:R-:W-:Y:S04]  /*12b0*/  STS.64 [R16+0x20], R28 ;  /* 0x0000201c10007388 */ /* 0x000fe80000000a00 */
[----:B------:R-:W-:Y:S04]  /*12c0*/  STS.64 [R16+0x920], R30 ;  /* 0x0009201e10007388 */ /* 0x000fe80000000a00 */
[----:B------:R2:W-:Y:S04]  /*12d0*/  STS.64 [R16+0x40], R32 ;  /* 0x0000402010007388 */ /* 0x0005e80000000a00 */
[----:B------:R-:W-:Y:S04]  /*12e0*/  STS.64 [R16+0x940], R34 ;  /* 0x0009402210007388 */ /* 0x000fe80000000a00 */
[----:B------:R-:W-:Y:S04]  /*12f0*/  STS.64 [R16+0x60], R36 ;  /* 0x0000602410007388 */ /* 0x000fe80000000a00 */
[----:B------:R-:W-:Y:S01]  /*1300*/  STS.64 [R16+0x960], R38 ;  /* 0x0009602610007388 */ /* 0x000fe20000000a00 */
[----:B------:R-:W-:Y:S01]  /*1310*/  BAR.SYNC.DEFER_BLOCKING 0x0 ;  /* 0x0000000000007b1d */ /* 0x000fe20000010000 */
[----:B------:R-:W-:-:S02]  /*1320*/  ISETP.LT.AND P0, PT, R3, UR6, !P0 ;  /* 0x0000000603007c0c */ /* 0x000fc4000c701270 */
[----:B------:R-:W-:Y:S02]  /*1330*/  CS2R R12, SRZ ;  /* 0x00000000000c7805 */ /* 0x000fe4000001ff00 */
[----:B------:R-:W-:Y:S01]  /*1340*/  CS2R R14, SRZ ;  /* 0x00000000000e7805 */ /* 0x000fe2000001ff00 */
[----:B------:R-:W3:Y:S08]  /*1350*/  @P1 LDG.E.EL.128 R4, desc[UR26][R10.64] ;  /* 0x0000001a0a041981 */ /* 0x000ef0000c2e1d00 */
[----:B------:R4:W5:Y:S01]  /*1360*/  @P0 LDG.E.EL.128 R12, desc[UR26][R10.64] ;  /* 0x0000001a0a0c0981 */ /* 0x000962000c2e1d00 */
[----:B------:R-:W-:Y:S01]  /*1370*/  SHF.R.U32.HI R0, RZ, 0x3, R0 ;  /* 0x00000003ff007819 */ /* 0x000fe20000011600 */
[----:B------:R-:W-:-:S02]  /*1380*/  IMAD.SHL.U32 R17, R20, 0x4, RZ ;  /* 0x0000000414117824 */ /* 0x000fc400078e00ff */
[--C-:B------:R-:W-:Y:S01]  /*1390*/  IMAD R2, R2, 0xc00, R9.reuse ;  /* 0x00000c0002027824 */ /* 0x100fe200078e0209 */
[----:B------:R-:W-:Y:S01]  /*13a0*/  SGXT.U32 R0, R0, 0x2 ;  /* 0x000000020000781a */ /* 0x000fe20000000000 */
[----:B------:R-:W-:-:S03]  /*13b0*/  IMAD R3, R3, 0xc00, R9 ;  /* 0x00000c0003037824 */ /* 0x000fc600078e0209 */
[----:B------:R-:W-:-:S05]  /*13c0*/  LOP3.LUT R17, R0, 0x1c, R17, 0xf8, !PT ;  /* 0x0000001c00117812 */ /* 0x000fca00078ef811 */
[----:B------:R-:W-:-:S05]  /*13d0*/  IMAD R17, R17, 0x48, R8 ;  /* 0x0000004811117824 */ /* 0x000fca00078e0208 */
[----:B------:R-:W-:-:S05]  /*13e0*/  LEA R0, R17, UR7, 0x2 ;  /* 0x0000000711007c11 */ /* 0x000fca000f8e10ff */
[----:B------:R-:W2:Y:S04]  /*13f0*/  LDS.128 R28, [R0] ;  /* 0x00000000001c7984 */ /* 0x000ea80000000c00 */
[----:B------:R-:W2:Y:S04]  /*1400*/  LDS.128 R24, [R0+0x10] ;  /* 0x0000100000187984 */ /* 0x000ea80000000c00 */
[----:B------:R-:W2:Y:S04]  /*1410*/  LDS.128 R20, [R0+0x2400] ;  /* 0x0024000000147984 */ /* 0x000ea80000000c00 */
[----:B------:R2:W2:Y:S01]  /*1420*/  LDS.128 R16, [R0+0x2410] ;  /* 0x0024100000107984 */ /* 0x0004a20000000c00 */
[C---:B---3--:R-:W-:Y:S01]  /*1430*/  PRMT R8, R4.reuse, 0x7632, R8 ;  /* 0x0000763204087816 */ /* 0x048fe20000000008 */
[----:B----4-:R-:W-:Y:S01]  /*1440*/  IMAD.U32 R11, R4, 0x10000, RZ ;  /* 0x00010000040b7824 */ /* 0x010fe200078e00ff */
[C---:B------:R-:W-:Y:S01]  /*1450*/  PRMT R9, R6.reuse, 0x7632, R9 ;  /* 0x0000763206097816 */ /* 0x040fe20000000009 */
[----:B--2---:R-:W-:Y:S01]  /*1460*/  IMAD.U32 R33, R6, 0x10000, RZ ;  /* 0x0001000006217824 */ /* 0x004fe200078e00ff */
[----:B------:R-:W-:Y:S01]  /*1470*/  PRMT R4, R5, 0x7632, R4 ;  /* 0x0000763205047816 */ /* 0x000fe20000000004 */
[----:B------:R-:W-:Y:S01]  /*1480*/  IMAD.U32 R8, R8, 0x10000, RZ ;  /* 0x0001000008087824 */ /* 0x000fe200078e00ff */
[----:B------:R-:W-:Y:S01]  /*1490*/  PRMT R6, R7, 0x7632, R6 ;  /* 0x0000763207067816 */ /* 0x000fe20000000006 */
[----:B------:R-:W-:-:S02]  /*14a0*/  IMAD.U32 R10, R9, 0x10000, RZ ;  /* 0x00010000090a7824 */ /* 0x000fc400078e00ff */
[----:B-1----:R-:W-:Y:S01]  /*14b0*/  FADD R29, R29, R8 ;  /* 0x000000081d1d7221 */ /* 0x002fe20000000000 */
[----:B------:R-:W-:Y:S01]  /*14c0*/  IMAD.U32 R0, R4, 0x10000, RZ ;  /* 0x0001000004007824 */ /* 0x000fe200078e00ff */
[----:B------:R-:W1:Y:S01]  /*14d0*/  LDC.64 R8, c[0x0][0x228] ;  /* 0x00008a00ff087b82 */ /* 0x000e620000000a00 */
[----:B------:R-:W-:Y:S01]  /*14e0*/  FADD R4, R28, R11 ;  /* 0x0000000b1c047221 */ /* 0x000fe20000000000 */
[----:B------:R-:W-:Y:S02]  /*14f0*/  IMAD.U32 R28, R6, 0x10000, RZ ;  /* 0x00010000061c7824 */ /* 0x000fe400078e00ff */
[----:B------:R-:W-:Y:S01]  /*1500*/  FADD R6, R24, R33 ;  /* 0x0000002118067221 */ /* 0x000fe20000000000 */
[----:B------:R-:W-:Y:S02]  /*1510*/  IMAD.U32 R5, R5, 0x10000, RZ ;  /* 0x0001000005057824 */ /* 0x000fe400078e00ff */
[--C-:B------:R-:W-:Y:S01]  /*1520*/  FADD R33, R25, R10.reuse ;  /* 0x0000000a19217221 */ /* 0x100fe20000000000 */
[----:B-----5:R-:W-:Y:S01]  /*1530*/  PRMT R10, R12, 0x7632, R10 ;  /* 0x000076320c0a7816 */ /* 0x020fe2000000000a */
[----:B------:R-:W-:-:S02]  /*1540*/  IMAD.U32 R7, R7, 0x10000, RZ ;  /* 0x0001000007077824 */ /* 0x000fc400078e00ff */
[----:B------:R-:W-:Y:S01]  /*1550*/  FADD R28, R27, R28 ;  /* 0x0000001c1b1c7221 */ /* 0x000fe20000000000 */
[----:B------:R-:W-:Y:S01]  /*1560*/  FADD R5, R30, R5 ;  /* 0x000000051e057221 */ /* 0x000fe20000000000 */
[----:B------:R-:W-:Y:S01]  /*1570*/  FADD R0, R31, R0 ;  /* 0x000000001f007221 */ /* 0x000fe20000000000 */
[----:B------:R-:W-:Y:S01]  /*1580*/  IMAD.U32 R25, R12, 0x10000, RZ ;  /* 0x000100000c197824 */ /* 0x000fe200078e00ff */
[C---:B------:R-:W-:Y:S01]  /*1590*/  PRMT R11, R13.reuse, 0x7632, R11 ;  /* 0x000076320d0b7816 */ /* 0x040fe2000000000b */
[----:B------:R-:W-:Y:S01]  /*15a0*/  IMAD.U32 R27, R13, 0x10000, RZ ;  /* 0x000100000d1b7824 */ /* 0x000fe200078e00ff */
[----:B------:R-:W-:Y:S01]  /*15b0*/  PRMT R12, R14, 0x7632, R12 ;  /* 0x000076320e0c7816 */ /* 0x000fe2000000000c */
[----:B------:R-:W-:Y:S01]  /*15c0*/  FADD R7, R26, R7 ;  /* 0x000000071a077221 */ /* 0x000fe20000000000 */
[----:B------:R-:W-:Y:S01]  /*15d0*/  PRMT R13, R15, 0x7632, R13 ;  /* 0x000076320f0d7816 */ /* 0x000fe2000000000d */
[----:B------:R-:W-:Y:S01]  /*15e0*/  IMAD.U32 R10, R10, 0x10000, RZ ;  /* 0x000100000a0a7824 */ /* 0x000fe200078e00ff */
[----:B------:R-:W-:Y:S01]  /*15f0*/  F2FP.BF16.F32.PACK_AB R5, R0, R5 ;  /* 0x000000050005723e */ /* 0x000fe200000010ff */
[----:B------:R-:W-:Y:S01]  /*1600*/  IMAD.U32 R31, R14, 0x10000, RZ ;  /* 0x000100000e1f7824 */ /* 0x000fe200078e00ff */
[----:B------:R-:W-:Y:S01]  /*1610*/  F2FP.BF16.F32.PACK_AB R4, R29, R4 ;  /* 0x000000041d04723e */ /* 0x000fe200000010ff */
[----:B------:R-:W-:-:S02]  /*1620*/  IMAD.U32 R14, R11, 0x10000, RZ ;  /* 0x000100000b0e7824 */ /* 0x000fc400078e00ff */
[----:B------:R-:W-:Y:S01]  /*1630*/  FADD R21, R21, R10 ;  /* 0x0000000a15157221 */ /* 0x000fe20000000000 */
[----:B------:R-:W-:Y:S01]  /*1640*/  IMAD.U32 R15, R15, 0x10000, RZ ;  /* 0x000100000f0f7824 */ /* 0x000fe200078e00ff */
[----:B------:R-:W-:Y:S01]  /*1650*/  F2FP.BF16.F32.PACK_AB R6, R33, R6 ;  /* 0x000000062106723e */ /* 0x000fe200000010ff */
[----:B------:R-:W-:Y:S01]  /*1660*/  IMAD.U32 R12, R12, 0x10000, RZ ;  /* 0x000100000c0c7824 */ /* 0x000fe200078e00ff */
[----:B------:R-:W-:Y:S01]  /*1670*/  F2FP.BF16.F32.PACK_AB R7, R28, R7 ;  /* 0x000000071c07723e */ /* 0x000fe200000010ff */
[----:B------:R-:W-:Y:S02]  /*1680*/  IMAD.U32 R0, R13, 0x10000, RZ ;  /* 0x000100000d007824 */ /* 0x000fe400078e00ff */
[----:B------:R-:W-:Y:S01]  /*1690*/  FADD R20, R20, R25 ;  /* 0x0000001914147221 */ /* 0x000fe20000000000 */
[----:B-1----:R-:W-:-:S04]  /*16a0*/  IMAD.WIDE R10, R2, 0x2, R8 ;  /* 0x00000002020a7825 */ /* 0x002fc800078e0208 */
[----:B------:R-:W-:Y:S01]  /*16b0*/  FADD R22, R22, R27 ;  /* 0x0000001b16167221 */ /* 0x000fe20000000000 */
[----:B------:R-:W-:Y:S01]  /*16c0*/  FADD R23, R23, R14 ;  /* 0x0000000e17177221 */ /* 0x000fe20000000000 */
[----:B------:R-:W-:Y:S01]  /*16d0*/  FADD R16, R16, R31 ;  /* 0x0000001f10107221 */ /* 0x000fe20000000000 */
[----:B------:R-:W-:Y:S01]  /*16e0*/  FADD R15, R18, R15 ;  /* 0x0000000f120f7221 */ /* 0x000fe20000000000 */
[----:B------:R-:W-:Y:S01]  /*16f0*/  FADD R17, R17, R12 ;  /* 0x0000000c11117221 */ /* 0x000fe20000000000 */
[----:B------:R-:W-:Y:S01]  /*1700*/  FADD R0, R19, R0 ;  /* 0x0000000013007221 */ /* 0x000fe20000000000 */
[----:B------:R1:W-:Y:S01]  /*1710*/  @P1 STG.E.128 desc[UR26][R10.64], R4 ;  /* 0x000000040a001986 */ /* 0x0003e2000c101d1a */
[----:B------:R-:W-:Y:S01]  /*1720*/  IMAD.WIDE R8, R3, 0x2, R8 ;  /* 0x0000000203087825 */ /* 0x000fe200078e0208 */
[----:B------:R-:W-:Y:S02]  /*1730*/  F2FP.BF16.F32.PACK_AB R12, R21, R20 ;  /* 0x00000014150c723e */ /* 0x000fe400000010ff */
[----:B------:R-:W-:-:S02]  /*1740*/  F2FP.BF16.F32.PACK_AB R13, R23, R22 ;  /* 0x00000016170d723e */ /* 0x000fc400000010ff */
[----:B------:R-:W-:Y:S02]  /*1750*/  F2FP.BF16.F32.PACK_AB R14, R17, R16 ;  /* 0x00000010110e723e */ /* 0x000fe400000010ff */
[----:B------:R-:W-:Y:S01]  /*1760*/  F2FP.BF16.F32.PACK_AB R15, R0, R15 ;  /* 0x0000000f000f723e */ /* 0x000fe200000010ff */
[----:B------:R-:W-:Y:S06]  /*1770*/  @!P0 EXIT ;  /* 0x000000000000894d */ /* 0x000fec0003800000 */
[----:B------:R-:W-:Y:S01]  /*1780*/  STG.E.128 desc[UR26][R8.64], R12 ;  /* 0x0000000c08007986 */ /* 0x000fe2000c101d1a */
[----:B------:R-:W-:Y:S05]  /*1790*/  EXIT ;  /* 0x000000000000794d */ /* 0x000fea0003800000 */
.L_x_1:
[----:B------:R-:W-:-:S00]  /*17a0*/  BRA `(.L_x_1) ;  /* 0xfffffffc00fc7947 */ /* 0x000fc0000383ffff */
[----:B------:R-:W-:-:S00]  /*17b0*/  NOP ;  /* 0x0000000000007918 */ /* 0x000fc00000000000 */
        /* <DEDUP_REMOVED lines=12> */
.L_x_2:


//--------------------- .nv.shared.triton_mm      --------------------------
	.section	.nv.shared.triton_mm,"aw",@nobits
	.sectionflags	@""
	.align	16
	.zero		1024


//--------------------- .nv.constant0.triton_mm   --------------------------
	.section	.nv.constant0.triton_mm,"a",@progbits
	.sectionflags	@""
	.align	4
.nv.constant0.triton_mm:
	.zero		568
